//
// Generated by NVIDIA NVVM Compiler
//
// Compiler Build ID: CL-36424714
// Cuda compilation tools, release 13.0, V13.0.88
// Based on NVVM 20.0.0
//

.version 9.0
.target sm_100
.address_size 64

	// .globl	kernel

.visible .entry kernel(
	.param .u64 .ptr .align 1 kernel_param_0,
	.param .u64 .ptr .align 1 kernel_param_1,
	.param .u64 .ptr .align 1 kernel_param_2,
	.param .u32 kernel_param_3
)
{
	.reg .pred 	%p<2>;
	.reg .b32 	%r<6>;
	.reg .b32 	%f<4>;
	.reg .b64 	%rd<11>;

	ld.param.u64 	%rd1, [kernel_param_0];
	ld.param.u64 	%rd2, [kernel_param_1];
	ld.param.u64 	%rd3, [kernel_param_2];
	ld.param.u32 	%r2, [kernel_param_3];
	mov.u32 	%r3, %ctaid.x;
	mov.u32 	%r4, %ntid.x;
	mov.u32 	%r5, %tid.x;
	mad.lo.s32 	%r1, %r3, %r4, %r5;
	setp.ge.s32 	%p1, %r1, %r2;
	@%p1 bra 	$L__BB0_2;
	cvta.to.global.u64 	%rd4, %rd1;
	cvta.to.global.u64 	%rd5, %rd2;
	cvta.to.global.u64 	%rd6, %rd3;
	mul.wide.s32 	%rd7, %r1, 4;
	add.s64 	%rd8, %rd4, %rd7;
	ld.global.f32 	%f1, [%rd8];
	add.s64 	%rd9, %rd5, %rd7;
	ld.global.f32 	%f2, [%rd9];
	add.f32 	%f3, %f1, %f2;
	add.s64 	%rd10, %rd6, %rd7;
	st.global.f32 	[%rd10], %f3;
$L__BB0_2:
	ret;

}


// ===== COMPILED SASS (sm_100) =====

	.target	sm_100

	.elftype	@"ET_EXEC"


//--------------------- .note.nv.tkinfo           --------------------------
	.section	.note.nv.tkinfo,"",@"SHT_NOTE"
	.sectionflags	@"SHF_NOTE_NV_TKINFO"
	.tkinfo
        /*0018*/ 	.word	0x00000002
        /*0030*/ 	.string	""
        /*0030*/ 	.string	"ptxas"
        /*0030*/ 	.string	"Cuda compilation tools, release 13.0, V13.0.88"
        /*0030*/ 	.string	"Build cuda_13.0.r13.0/compiler.36424714_0"
        /*0030*/ 	.string	"-arch sm_100 -m 64 "



//--------------------- .note.nv.cuinfo           --------------------------
	.section	.note.nv.cuinfo,"",@"SHT_NOTE"
	.sectionflags	@"SHF_NOTE_NV_CUINFO"
        /*0018*/ 	.short	0x0002
        /*001a*/ 	.short	0x0064
        /*001c*/ 	.short	0x0082
	.zero		2


//--------------------- .nv.info                  --------------------------
	.section	.nv.info,"",@"SHT_CUDA_INFO"
	.align	4


	//----- nvinfo : EIATTR_REGCOUNT
	.align		4
        /*0000*/ 	.byte	0x04, 0x2f
        /*0002*/ 	.short	(.L_1 - .L_0)
	.align		4
.L_0:
        /*0004*/ 	.word	index@(kernel)
        /*0008*/ 	.word	0x0000000c


	//----- nvinfo : EIATTR_FRAME_SIZE
	.align		4
.L_1:
        /*000c*/ 	.byte	0x04, 0x11
        /*000e*/ 	.short	(.L_3 - .L_2)
	.align		4
.L_2:
        /*0010*/ 	.word	index@(kernel)
        /*0014*/ 	.word	0x00000000


	//----- nvinfo : EIATTR_MIN_STACK_SIZE
	.align		4
.L_3:
        /*0018*/ 	.byte	0x04, 0x12
        /*001a*/ 	.short	(.L_5 - .L_4)
	.align		4
.L_4:
        /*001c*/ 	.word	index@(kernel)
        /*0020*/ 	.word	0x00000000
.L_5:


//--------------------- .nv.compat                --------------------------
	.section	.nv.compat,"",@"SHT_CUDA_COMPAT_INFO"
	.align	4
        /*0000*/ 	.byte	0x02, 0x09, 0x00, 0x00, 0x02, 0x02, 0x01, 0x00, 0x02, 0x05, 0x05, 0x00, 0x03, 0x07, 0x01, 0x01
        /*0010*/ 	.byte	0x02, 0x03, 0x00, 0x00, 0x02, 0x06, 0x01, 0x00, 0x04, 0x0b, 0x08, 0x00, 0x09, 0x00, 0x00, 0x00
        /*0020*/ 	.byte	0x00, 0x00, 0x00, 0x00


//--------------------- .nv.info.kernel           --------------------------
	.section	.nv.info.kernel,"",@"SHT_CUDA_INFO"
	.sectionflags	@""
	.align	4


	//----- nvinfo : EIATTR_CUDA_API_VERSION
	.align		4
        /*0000*/ 	.byte	0x04, 0x37
        /*0002*/ 	.short	(.L_7 - .L_6)
.L_6:
        /*0004*/ 	.word	0x00000082


	//----- nvinfo : EIATTR_KPARAM_INFO
	.align		4
.L_7:
        /*0008*/ 	.byte	0x04, 0x17
        /*000a*/ 	.short	(.L_9 - .L_8)
.L_8:
        /*000c*/ 	.word	0x00000000
        /*0010*/ 	.short	0x0003
        /*0012*/ 	.short	0x0018
        /*0014*/ 	.byte	0x00, 0xf0, 0x11, 0x00


	//----- nvinfo : EIATTR_KPARAM_INFO
	.align		4
.L_9:
        /*0018*/ 	.byte	0x04, 0x17
        /*001a*/ 	.short	(.L_11 - .L_10)
.L_10:
        /*001c*/ 	.word	0x00000000
        /*0020*/ 	.short	0x0002
        /*0022*/ 	.short	0x0010
        /*0024*/ 	.byte	0x00, 0xf5, 0x21, 0x00


	//----- nvinfo : EIATTR_KPARAM_INFO
	.align		4
.L_11:
        /*0028*/ 	.byte	0x04, 0x17
        /*002a*/ 	.short	(.L_13 - .L_12)
.L_12:
        /*002c*/ 	.word	0x00000000
        /*0030*/ 	.short	0x0001
        /*0032*/ 	.short	0x0008
        /*0034*/ 	.byte	0x00, 0xf5, 0x21, 0x00


	//----- nvinfo : EIATTR_KPARAM_INFO
	.align		4
.L_13:
        /*0038*/ 	.byte	0x04, 0x17
        /*003a*/ 	.short	(.L_15 - .L_14)
.L_14:
        /*003c*/ 	.word	0x00000000
        /*0040*/ 	.short	0x0000
        /*0042*/ 	.short	0x0000
        /*0044*/ 	.byte	0x00, 0xf5, 0x21, 0x00


	//----- nvinfo : EIATTR_SPARSE_MMA_MASK
	.align		4
.L_15:
        /*0048*/ 	.byte	0x03, 0x50
        /*004a*/ 	.short	0x0000


	//----- nvinfo : EIATTR_MAXREG_COUNT
	.align		4
        /*004c*/ 	.byte	0x03, 0x1b
        /*004e*/ 	.short	0x00ff


	//----- nvinfo : EIATTR_MERCURY_ISA_VERSION
	.align		4
        /*0050*/ 	.byte	0x03, 0x5f
        /*0052*/ 	.short	0x0101


	//----- nvinfo : EIATTR_VRC_CTA_INIT_COUNT
	.align		4
        /*0054*/ 	.byte	0x02, 0x4a
	.zero		1
	.zero		1


	//----- nvinfo : EIATTR_EXIT_INSTR_OFFSETS
	.align		4
        /*0058*/ 	.byte	0x04, 0x1c
        /*005a*/ 	.short	(.L_17 - .L_16)


	//   ....[0]....
.L_16:
        /*005c*/ 	.word	0x00000070


	//   ....[1]....
        /*0060*/ 	.word	0x00000130


	//----- nvinfo : EIATTR_CBANK_PARAM_SIZE
	.align		4
.L_17:
        /*0064*/ 	.byte	0x03, 0x19
        /*0066*/ 	.short	0x001c


	//----- nvinfo : EIATTR_PARAM_CBANK
	.align		4
        /*0068*/ 	.byte	0x04, 0x0a
        /*006a*/ 	.short	(.L_19 - .L_18)
	.align		4
.L_18:
        /*006c*/ 	.word	index@(.nv.constant0.kernel)
        /*0070*/ 	.short	0x0380
        /*0072*/ 	.short	0x001c


	//----- nvinfo : EIATTR_SW_WAR
	.align		4
.L_19:
        /*0074*/ 	.byte	0x04, 0x36
        /*0076*/ 	.short	(.L_21 - .L_20)
.L_20:
        /*0078*/ 	.word	0x00000008
.L_21:


//--------------------- .nv.callgraph             --------------------------
	.section	.nv.callgraph,"",@"SHT_CUDA_CALLGRAPH"
	.align	4
	.sectionentsize	8
	.align		4
        /*0000*/ 	.word	0x00000000
	.align		4
        /*0004*/ 	.word	0xffffffff
	.align		4
        /*0008*/ 	.word	0x00000000
	.align		4
        /*000c*/ 	.word	0xfffffffe
	.align		4
        /*0010*/ 	.word	0x00000000
	.align		4
        /*0014*/ 	.word	0xfffffffd
	.align		4
        /*0018*/ 	.word	0x00000000
	.align		4
        /*001c*/ 	.word	0xfffffffc


//--------------------- .text.kernel              --------------------------
	.section	.text.kernel,"ax",@progbits
	.align	128
        .global         kernel
        .type           kernel,@function
        .size           kernel,(.L_x_1 - kernel)
        .other          kernel,@"STO_CUDA_ENTRY STV_DEFAULT"
kernel:
.text.kernel:
[----:B------:R-:W-:Y:S01]  /*0000*/  LDC R1, c[0x0][0x37c] ;  /* 0x0000df00ff017b82 */ /* 0x000fe20000000800 */
[----:B------:R-:W0:Y:S07]  /*0010*/  S2R R0, SR_TID.X ;  /* 0x0000000000007919 */ /* 0x000e2e0000002100 */
[----:B------:R-:W0:Y:S01]  /*0020*/  S2UR UR4, SR_CTAID.X ;  /* 0x00000000000479c3 */ /* 0x000e220000002500 */
[----:B------:R-:W1:Y:S07]  /*0030*/  LDCU UR5, c[0x0][0x398] ;  /* 0x00007300ff0577ac */ /* 0x000e6e0008000800 */
[----:B------:R-:W0:Y:S02]  /*0040*/  LDC R9, c[0x0][0x360] ;  /* 0x0000d800ff097b82 */ /* 0x000e240000000800 */
[----:B0-----:R-:W-:-:S05]  /*0050*/  IMAD R9, R9, UR4, R0 ;  /* 0x0000000409097c24 */ /* 0x001fca000f8e0200 */
[----:B-1----:R-:W-:-:S13]  /*0060*/  ISETP.GE.AND P0, PT, R9, UR5, PT ;  /* 0x0000000509007c0c */ /* 0x002fda000bf06270 */
[----:B------:R-:W-:Y:S05]  /*0070*/  @P0 EXIT ;  /* 0x000000000000094d */ /* 0x000fea0003800000 */
[----:B------:R-:W0:Y:S01]  /*0080*/  LDC.64 R2, c[0x0][0x380] ;  /* 0x0000e000ff027b82 */ /* 0x000e220000000a00 */
[----:B------:R-:W1:Y:S07]  /*0090*/  LDCU.64 UR4, c[0x0][0x358] ;  /* 0x00006b00ff0477ac */ /* 0x000e6e0008000a00 */
[----:B------:R-:W2:Y:S08]  /*00a0*/  LDC.64 R4, c[0x0][0x388] ;  /* 0x0000e200ff047b82 */ /* 0x000eb00000000a00 */
[----:B------:R-:W3:Y:S01]  /*00b0*/  LDC.64 R6, c[0x0][0x390] ;  /* 0x0000e400ff067b82 */ /* 0x000ee20000000a00 */
[----:B0-----:R-:W-:-:S06]  /*00c0*/  IMAD.WIDE R2, R9, 0x4, R2 ;  /* 0x0000000409027825 */ /* 0x001fcc00078e0202 */
[----:B-1----:R-:W4:Y:S01]  /*00d0*/  LDG.E R2, desc[UR4][R2.64] ;  /* 0x0000000402027981 */ /* 0x002f22000c1e1900 */
[----:B--2---:R-:W-:-:S06]  /*00e0*/  IMAD.WIDE R4, R9, 0x4, R4 ;  /* 0x0000000409047825 */ /* 0x004fcc00078e0204 */
[----:B------:R-:W4:Y:S01]  /*00f0*/  LDG.E R5, desc[UR4][R4.64] ;  /* 0x0000000404057981 */ /* 0x000f22000c1e1900 */
[----:B---3--:R-:W-:-:S04]  /*0100*/  IMAD.WIDE R6, R9, 0x4, R6 ;  /* 0x0000000409067825 */ /* 0x008fc800078e0206 */
[----:B----4-:R-:W-:-:S05]  /*0110*/  FADD R9, R2, R5 ;  /* 0x0000000502097221 */ /* 0x010fca0000000000 */
[----:B------:R-:W-:Y:S01]  /*0120*/  STG.E desc[UR4][R6.64], R9 ;  /* 0x0000000906007986 */ /* 0x000fe2000c101904 */
[----:B------:R-:W-:Y:S05]  /*0130*/  EXIT ;  /* 0x000000000000794d */ /* 0x000fea0003800000 */
.L_x_0:
[----:B------:R-:W-:-:S00]  /*0140*/  BRA `(.L_x_0) ;  /* 0xfffffffc00fc7947 */ /* 0x000fc0000383ffff */
[----:B------:R-:W-:-:S00]  /*0150*/  NOP ;  /* 0x0000000000007918 */ /* 0x000fc00000000000 */
        /* <DEDUP_REMOVED lines=10> */
.L_x_1:


//--------------------- .nv.shared.reserved.0     --------------------------
	.section	.nv.shared.reserved.0,"aw",@nobits
	.weak		__nv_reservedSMEM_offset_0_alias
	.size		__nv_reservedSMEM_offset_0_alias, 0, 64
	.other		__nv_reservedSMEM_offset_0_alias,@"STO_CUDA_RESERVED_SHARED STV_DEFAULT"
__nv_reservedSMEM_offset_0_alias:
	.zero		0
	.zero		64


//--------------------- .nv.constant0.kernel      --------------------------
	.section	.nv.constant0.kernel,"a",@progbits
	.sectionflags	@""
	.align	4
.nv.constant0.kernel:
	.zero		924


//--------------------- SYMBOLS --------------------------

	.type		.nv.reservedSmem.offset0,@object
	.size		.nv.reservedSmem.offset0,0x4
